//
// Generated by NVIDIA NVVM Compiler
//
// Compiler Build ID: CL-36424714
// Cuda compilation tools, release 13.0, V13.0.88
// Based on NVVM 20.0.0
//

.version 9.0
.target sm_100
.address_size 64

	// .globl	_ZN15rtt_device_test3sumEPiii

.visible .entry _ZN15rtt_device_test3sumEPiii(
	.param .u64 .ptr .align 1 _ZN15rtt_device_test3sumEPiii_param_0,
	.param .u32 _ZN15rtt_device_test3sumEPiii_param_1,
	.param .u32 _ZN15rtt_device_test3sumEPiii_param_2
)
{
	.reg .b32 	%r<4>;
	.reg .b64 	%rd<3>;

	ld.param.u64 	%rd1, [_ZN15rtt_device_test3sumEPiii_param_0];
	ld.param.u32 	%r1, [_ZN15rtt_device_test3sumEPiii_param_1];
	ld.param.u32 	%r2, [_ZN15rtt_device_test3sumEPiii_param_2];
	cvta.to.global.u64 	%rd2, %rd1;
	add.s32 	%r3, %r2, %r1;
	st.global.u32 	[%rd2], %r3;
	ret;

}
	// .globl	_ZN15rtt_device_test10vector_addEPKdS1_Pdi
.visible .entry _ZN15rtt_device_test10vector_addEPKdS1_Pdi(
	.param .u64 .ptr .align 1 _ZN15rtt_device_test10vector_addEPKdS1_Pdi_param_0,
	.param .u64 .ptr .align 1 _ZN15rtt_device_test10vector_addEPKdS1_Pdi_param_1,
	.param .u64 .ptr .align 1 _ZN15rtt_device_test10vector_addEPKdS1_Pdi_param_2,
	.param .u32 _ZN15rtt_device_test10vector_addEPKdS1_Pdi_param_3
)
{
	.reg .pred 	%p<2>;
	.reg .b32 	%r<6>;
	.reg .b64 	%rd<11>;
	.reg .b64 	%fd<4>;

	ld.param.u64 	%rd1, [_ZN15rtt_device_test10vector_addEPKdS1_Pdi_param_0];
	ld.param.u64 	%rd2, [_ZN15rtt_device_test10vector_addEPKdS1_Pdi_param_1];
	ld.param.u64 	%rd3, [_ZN15rtt_device_test10vector_addEPKdS1_Pdi_param_2];
	ld.param.u32 	%r2, [_ZN15rtt_device_test10vector_addEPKdS1_Pdi_param_3];
	mov.u32 	%r3, %ntid.x;
	mov.u32 	%r4, %ctaid.x;
	mov.u32 	%r5, %tid.x;
	mad.lo.s32 	%r1, %r3, %r4, %r5;
	setp.ge.s32 	%p1, %r1, %r2;
	@%p1 bra 	$L__BB1_2;
	cvta.to.global.u64 	%rd4, %rd1;
	cvta.to.global.u64 	%rd5, %rd2;
	cvta.to.global.u64 	%rd6, %rd3;
	mul.wide.s32 	%rd7, %r1, 8;
	add.s64 	%rd8, %rd4, %rd7;
	ld.global.f64 	%fd1, [%rd8];
	add.s64 	%rd9, %rd5, %rd7;
	ld.global.f64 	%fd2, [%rd9];
	add.f64 	%fd3, %fd1, %fd2;
	add.s64 	%rd10, %rd6, %rd7;
	st.global.f64 	[%rd10], %fd3;
$L__BB1_2:
	ret;

}


// ===== COMPILED SASS (sm_100) =====

	.target	sm_100

	.elftype	@"ET_EXEC"


//--------------------- .note.nv.tkinfo           --------------------------
	.section	.note.nv.tkinfo,"",@"SHT_NOTE"
	.sectionflags	@"SHF_NOTE_NV_TKINFO"
	.tkinfo
        /*0018*/ 	.word	0x00000002
        /*0030*/ 	.string	""
        /*0030*/ 	.string	"ptxas"
        /*0030*/ 	.string	"Cuda compilation tools, release 13.0, V13.0.88"
        /*0030*/ 	.string	"Build cuda_13.0.r13.0/compiler.36424714_0"
        /*0030*/ 	.string	"-arch sm_100 -m 64 "



//--------------------- .note.nv.cuinfo           --------------------------
	.section	.note.nv.cuinfo,"",@"SHT_NOTE"
	.sectionflags	@"SHF_NOTE_NV_CUINFO"
        /*0018*/ 	.short	0x0002
        /*001a*/ 	.short	0x0064
        /*001c*/ 	.short	0x0082
	.zero		2


//--------------------- .nv.info                  --------------------------
	.section	.nv.info,"",@"SHT_CUDA_INFO"
	.align	4


	//----- nvinfo : EIATTR_REGCOUNT
	.align		4
        /*0000*/ 	.byte	0x04, 0x2f
        /*0002*/ 	.short	(.L_1 - .L_0)
	.align		4
.L_0:
        /*0004*/ 	.word	index@(_ZN15rtt_device_test3sumEPiii)
        /*0008*/ 	.word	0x00000008


	//----- nvinfo : EIATTR_FRAME_SIZE
	.align		4
.L_1:
        /*000c*/ 	.byte	0x04, 0x11
        /*000e*/ 	.short	(.L_3 - .L_2)
	.align		4
.L_2:
        /*0010*/ 	.word	index@(_ZN15rtt_device_test3sumEPiii)
        /*0014*/ 	.word	0x00000000


	//----- nvinfo : EIATTR_REGCOUNT
	.align		4
.L_3:
        /*0018*/ 	.byte	0x04, 0x2f
        /*001a*/ 	.short	(.L_5 - .L_4)
	.align		4
.L_4:
        /*001c*/ 	.word	index@(_ZN15rtt_device_test10vector_addEPKdS1_Pdi)
        /*0020*/ 	.word	0x0000000e


	//----- nvinfo : EIATTR_FRAME_SIZE
	.align		4
.L_5:
        /*0024*/ 	.byte	0x04, 0x11
        /*0026*/ 	.short	(.L_7 - .L_6)
	.align		4
.L_6:
        /*0028*/ 	.word	index@(_ZN15rtt_device_test10vector_addEPKdS1_Pdi)
        /*002c*/ 	.word	0x00000000


	//----- nvinfo : EIATTR_MIN_STACK_SIZE
	.align		4
.L_7:
        /*0030*/ 	.byte	0x04, 0x12
        /*0032*/ 	.short	(.L_9 - .L_8)
	.align		4
.L_8:
        /*0034*/ 	.word	index@(_ZN15rtt_device_test10vector_addEPKdS1_Pdi)
        /*0038*/ 	.word	0x00000000


	//----- nvinfo : EIATTR_MIN_STACK_SIZE
	.align		4
.L_9:
        /*003c*/ 	.byte	0x04, 0x12
        /*003e*/ 	.short	(.L_11 - .L_10)
	.align		4
.L_10:
        /*0040*/ 	.word	index@(_ZN15rtt_device_test3sumEPiii)
        /*0044*/ 	.word	0x00000000
.L_11:


//--------------------- .nv.compat                --------------------------
	.section	.nv.compat,"",@"SHT_CUDA_COMPAT_INFO"
	.align	4
        /*0000*/ 	.byte	0x02, 0x09, 0x00, 0x00, 0x02, 0x02, 0x01, 0x00, 0x02, 0x05, 0x05, 0x00, 0x03, 0x07, 0x01, 0x01
        /*0010*/ 	.byte	0x02, 0x03, 0x00, 0x00, 0x02, 0x06, 0x01, 0x00, 0x04, 0x0b, 0x08, 0x00, 0x01, 0x00, 0x00, 0x00
        /*0020*/ 	.byte	0x00, 0x00, 0x00, 0x00


//--------------------- .nv.info._ZN15rtt_device_test10vector_addEPKdS1_Pdi --------------------------
	.section	.nv.info._ZN15rtt_device_test10vector_addEPKdS1_Pdi,"",@"SHT_CUDA_INFO"
	.sectionflags	@""
	.align	4


	//----- nvinfo : EIATTR_CUDA_API_VERSION
	.align		4
        /*0000*/ 	.byte	0x04, 0x37
        /*0002*/ 	.short	(.L_13 - .L_12)
.L_12:
        /*0004*/ 	.word	0x00000082


	//----- nvinfo : EIATTR_KPARAM_INFO
	.align		4
.L_13:
        /*0008*/ 	.byte	0x04, 0x17
        /*000a*/ 	.short	(.L_15 - .L_14)
.L_14:
        /*000c*/ 	.word	0x00000000
        /*0010*/ 	.short	0x0003
        /*0012*/ 	.short	0x0018
        /*0014*/ 	.byte	0x00, 0xf0, 0x11, 0x00


	//----- nvinfo : EIATTR_KPARAM_INFO
	.align		4
.L_15:
        /*0018*/ 	.byte	0x04, 0x17
        /*001a*/ 	.short	(.L_17 - .L_16)
.L_16:
        /*001c*/ 	.word	0x00000000
        /*0020*/ 	.short	0x0002
        /*0022*/ 	.short	0x0010
        /*0024*/ 	.byte	0x00, 0xf5, 0x21, 0x00


	//----- nvinfo : EIATTR_KPARAM_INFO
	.align		4
.L_17:
        /*0028*/ 	.byte	0x04, 0x17
        /*002a*/ 	.short	(.L_19 - .L_18)
.L_18:
        /*002c*/ 	.word	0x00000000
        /*0030*/ 	.short	0x0001
        /*0032*/ 	.short	0x0008
        /*0034*/ 	.byte	0x00, 0xf5, 0x21, 0x00


	//----- nvinfo : EIATTR_KPARAM_INFO
	.align		4
.L_19:
        /*0038*/ 	.byte	0x04, 0x17
        /*003a*/ 	.short	(.L_21 - .L_20)
.L_20:
        /*003c*/ 	.word	0x00000000
        /*0040*/ 	.short	0x0000
        /*0042*/ 	.short	0x0000
        /*0044*/ 	.byte	0x00, 0xf5, 0x21, 0x00


	//----- nvinfo : EIATTR_SPARSE_MMA_MASK
	.align		4
.L_21:
        /*0048*/ 	.byte	0x03, 0x50
        /*004a*/ 	.short	0x0000


	//----- nvinfo : EIATTR_MAXREG_COUNT
	.align		4
        /*004c*/ 	.byte	0x03, 0x1b
        /*004e*/ 	.short	0x00ff


	//----- nvinfo : EIATTR_MERCURY_ISA_VERSION
	.align		4
        /*0050*/ 	.byte	0x03, 0x5f
        /*0052*/ 	.short	0x0101


	//----- nvinfo : EIATTR_VRC_CTA_INIT_COUNT
	.align		4
        /*0054*/ 	.byte	0x02, 0x4a
	.zero		1
	.zero		1


	//----- nvinfo : EIATTR_EXIT_INSTR_OFFSETS
	.align		4
        /*0058*/ 	.byte	0x04, 0x1c
        /*005a*/ 	.short	(.L_23 - .L_22)


	//   ....[0]....
.L_22:
        /*005c*/ 	.word	0x00000070


	//   ....[1]....
        /*0060*/ 	.word	0x00000130


	//----- nvinfo : EIATTR_CBANK_PARAM_SIZE
	.align		4
.L_23:
        /*0064*/ 	.byte	0x03, 0x19
        /*0066*/ 	.short	0x001c


	//----- nvinfo : EIATTR_PARAM_CBANK
	.align		4
        /*0068*/ 	.byte	0x04, 0x0a
        /*006a*/ 	.short	(.L_25 - .L_24)
	.align		4
.L_24:
        /*006c*/ 	.word	index@(.nv.constant0._ZN15rtt_device_test10vector_addEPKdS1_Pdi)
        /*0070*/ 	.short	0x0380
        /*0072*/ 	.short	0x001c


	//----- nvinfo : EIATTR_SW_WAR
	.align		4
.L_25:
        /*0074*/ 	.byte	0x04, 0x36
        /*0076*/ 	.short	(.L_27 - .L_26)
.L_26:
        /*0078*/ 	.word	0x00000008
.L_27:


//--------------------- .nv.info._ZN15rtt_device_test3sumEPiii --------------------------
	.section	.nv.info._ZN15rtt_device_test3sumEPiii,"",@"SHT_CUDA_INFO"
	.sectionflags	@""
	.align	4


	//----- nvinfo : EIATTR_CUDA_API_VERSION
	.align		4
        /*0000*/ 	.byte	0x04, 0x37
        /*0002*/ 	.short	(.L_29 - .L_28)
.L_28:
        /*0004*/ 	.word	0x00000082


	//----- nvinfo : EIATTR_KPARAM_INFO
	.align		4
.L_29:
        /*0008*/ 	.byte	0x04, 0x17
        /*000a*/ 	.short	(.L_31 - .L_30)
.L_30:
        /*000c*/ 	.word	0x00000000
        /*0010*/ 	.short	0x0002
        /*0012*/ 	.short	0x000c
        /*0014*/ 	.byte	0x00, 0xf0, 0x11, 0x00


	//----- nvinfo : EIATTR_KPARAM_INFO
	.align		4
.L_31:
        /*0018*/ 	.byte	0x04, 0x17
        /*001a*/ 	.short	(.L_33 - .L_32)
.L_32:
        /*001c*/ 	.word	0x00000000
        /*0020*/ 	.short	0x0001
        /*0022*/ 	.short	0x0008
        /*0024*/ 	.byte	0x00, 0xf0, 0x11, 0x00


	//----- nvinfo : EIATTR_KPARAM_INFO
	.align		4
.L_33:
        /*0028*/ 	.byte	0x04, 0x17
        /*002a*/ 	.short	(.L_35 - .L_34)
.L_34:
        /*002c*/ 	.word	0x00000000
        /*0030*/ 	.short	0x0000
        /*0032*/ 	.short	0x0000
        /*0034*/ 	.byte	0x00, 0xf5, 0x21, 0x00


	//----- nvinfo : EIATTR_SPARSE_MMA_MASK
	.align		4
.L_35:
        /*0038*/ 	.byte	0x03, 0x50
        /*003a*/ 	.short	0x0000


	//----- nvinfo : EIATTR_MAXREG_COUNT
	.align		4
        /*003c*/ 	.byte	0x03, 0x1b
        /*003e*/ 	.short	0x00ff


	//----- nvinfo : EIATTR_MERCURY_ISA_VERSION
	.align		4
        /*0040*/ 	.byte	0x03, 0x5f
        /*0042*/ 	.short	0x0101


	//----- nvinfo : EIATTR_VRC_CTA_INIT_COUNT
	.align		4
        /*0044*/ 	.byte	0x02, 0x4a
	.zero		1
	.zero		1


	//----- nvinfo : EIATTR_EXIT_INSTR_OFFSETS
	.align		4
        /*0048*/ 	.byte	0x04, 0x1c
        /*004a*/ 	.short	(.L_37 - .L_36)


	//   ....[0]....
.L_36:
        /*004c*/ 	.word	0x00000060


	//----- nvinfo : EIATTR_CBANK_PARAM_SIZE
	.align		4
.L_37:
        /*0050*/ 	.byte	0x03, 0x19
        /*0052*/ 	.short	0x0010


	//----- nvinfo : EIATTR_PARAM_CBANK
	.align		4
        /*0054*/ 	.byte	0x04, 0x0a
        /*0056*/ 	.short	(.L_39 - .L_38)
	.align		4
.L_38:
        /*0058*/ 	.word	index@(.nv.constant0._ZN15rtt_device_test3sumEPiii)
        /*005c*/ 	.short	0x0380
        /*005e*/ 	.short	0x0010


	//----- nvinfo : EIATTR_SW_WAR
	.align		4
.L_39:
        /*0060*/ 	.byte	0x04, 0x36
        /*0062*/ 	.short	(.L_41 - .L_40)
.L_40:
        /*0064*/ 	.word	0x00000008
.L_41:


//--------------------- .nv.callgraph             --------------------------
	.section	.nv.callgraph,"",@"SHT_CUDA_CALLGRAPH"
	.align	4
	.sectionentsize	8
	.align		4
        /*0000*/ 	.word	0x00000000
	.align		4
        /*0004*/ 	.word	0xffffffff
	.align		4
        /*0008*/ 	.word	0x00000000
	.align		4
        /*000c*/ 	.word	0xfffffffe
	.align		4
        /*0010*/ 	.word	0x00000000
	.align		4
        /*0014*/ 	.word	0xfffffffd
	.align		4
        /*0018*/ 	.word	0x00000000
	.align		4
        /*001c*/ 	.word	0xfffffffc


//--------------------- .text._ZN15rtt_device_test10vector_addEPKdS1_Pdi --------------------------
	.section	.text._ZN15rtt_device_test10vector_addEPKdS1_Pdi,"ax",@progbits
	.align	128
        .global         _ZN15rtt_device_test10vector_addEPKdS1_Pdi
        .type           _ZN15rtt_device_test10vector_addEPKdS1_Pdi,@function
        .size           _ZN15rtt_device_test10vector_addEPKdS1_Pdi,(.L_x_2 - _ZN15rtt_device_test10vector_addEPKdS1_Pdi)
        .other          _ZN15rtt_device_test10vector_addEPKdS1_Pdi,@"STO_CUDA_ENTRY STV_DEFAULT"
_ZN15rtt_device_test10vector_addEPKdS1_Pdi:
.text._ZN15rtt_device_test10vector_addEPKdS1_Pdi:
[----:B------:R-:W-:Y:S01]  /*0000*/  LDC R1, c[0x0][0x37c] ;  /* 0x0000df00ff017b82 */ /* 0x000fe20000000800 */
[----:B------:R-:W0:Y:S01]  /*0010*/  S2R R11, SR_CTAID.X ;  /* 0x00000000000b7919 */ /* 0x000e220000002500 */
[----:B------:R-:W0:Y:S01]  /*0020*/  LDCU UR4, c[0x0][0x360] ;  /* 0x00006c00ff0477ac */ /* 0x000e220008000800 */
[----:B------:R-:W0:Y:S01]  /*0030*/  S2R R0, SR_TID.X ;  /* 0x0000000000007919 */ /* 0x000e220000002100 */
[----:B------:R-:W1:Y:S01]  /*0040*/  LDCU UR5, c[0x0][0x398] ;  /* 0x00007300ff0577ac */ /* 0x000e620008000800 */
[----:B0-----:R-:W-:-:S05]  /*0050*/  IMAD R11, R11, UR4, R0 ;  /* 0x000000040b0b7c24 */ /* 0x001fca000f8e0200 */
[----:B-1----:R-:W-:-:S13]  /*0060*/  ISETP.GE.AND P0, PT, R11, UR5, PT ;  /* 0x000000050b007c0c */ /* 0x002fda000bf06270 */
[----:B------:R-:W-:Y:S05]  /*0070*/  @P0 EXIT ;  /* 0x000000000000094d */ /* 0x000fea0003800000 */
[----:B------:R-:W0:Y:S01]  /*0080*/  LDC.64 R2, c[0x0][0x380] ;  /* 0x0000e000ff027b82 */ /* 0x000e220000000a00 */
[----:B------:R-:W1:Y:S07]  /*0090*/  LDCU.64 UR4, c[0x0][0x358] ;  /* 0x00006b00ff0477ac */ /* 0x000e6e0008000a00 */
[----:B------:R-:W2:Y:S08]  /*00a0*/  LDC.64 R4, c[0x0][0x388] ;  /* 0x0000e200ff047b82 */ /* 0x000eb00000000a00 */
[----:B------:R-:W3:Y:S01]  /*00b0*/  LDC.64 R8, c[0x0][0x390] ;  /* 0x0000e400ff087b82 */ /* 0x000ee20000000a00 */
[----:B0-----:R-:W-:-:S06]  /*00c0*/  IMAD.WIDE R2, R11, 0x8, R2 ;  /* 0x000000080b027825 */ /* 0x001fcc00078e0202 */
[----:B-1----:R-:W4:Y:S01]  /*00d0*/  LDG.E.64 R2, desc[UR4][R2.64] ;  /* 0x0000000402027981 */ /* 0x002f22000c1e1b00 */
[----:B--2---:R-:W-:-:S06]  /*00e0*/  IMAD.WIDE R4, R11, 0x8, R4 ;  /* 0x000000080b047825 */ /* 0x004fcc00078e0204 */
[----:B------:R-:W4:Y:S01]  /*00f0*/  LDG.E.64 R4, desc[UR4][R4.64] ;  /* 0x0000000404047981 */ /* 0x000f22000c1e1b00 */
[----:B---3--:R-:W-:Y:S01]  /*0100*/  IMAD.WIDE R8, R11, 0x8, R8 ;  /* 0x000000080b087825 */ /* 0x008fe200078e0208 */
[----:B----4-:R-:W-:-:S07]  /*0110*/  DADD R6, R2, R4 ;  /* 0x0000000002067229 */ /* 0x010fce0000000004 */
[----:B------:R-:W-:Y:S01]  /*0120*/  STG.E.64 desc[UR4][R8.64], R6 ;  /* 0x0000000608007986 */ /* 0x000fe2000c101b04 */
[----:B------:R-:W-:Y:S05]  /*0130*/  EXIT ;  /* 0x000000000000794d */ /* 0x000fea0003800000 */
.L_x_0:
[----:B------:R-:W-:-:S00]  /*0140*/  BRA `(.L_x_0) ;  /* 0xfffffffc00fc7947 */ /* 0x000fc0000383ffff */
[----:B------:R-:W-:-:S00]  /*0150*/  NOP ;  /* 0x0000000000007918 */ /* 0x000fc00000000000 */
        /* <DEDUP_REMOVED lines=10> */
.L_x_2:


//--------------------- .text._ZN15rtt_device_test3sumEPiii --------------------------
	.section	.text._ZN15rtt_device_test3sumEPiii,"ax",@progbits
	.align	128
        .global         _ZN15rtt_device_test3sumEPiii
        .type           _ZN15rtt_device_test3sumEPiii,@function
        .size           _ZN15rtt_device_test3sumEPiii,(.L_x_3 - _ZN15rtt_device_test3sumEPiii)
        .other          _ZN15rtt_device_test3sumEPiii,@"STO_CUDA_ENTRY STV_DEFAULT"
_ZN15rtt_device_test3sumEPiii:
.text._ZN15rtt_device_test3sumEPiii:
[----:B------:R-:W-:Y:S08]  /*0000*/  LDC R1, c[0x0][0x37c] ;  /* 0x0000df00ff017b82 */ /* 0x000ff00000000800 */
[----:B------:R-:W0:Y:S01]  /*0010*/  LDC.64 R4, c[0x0][0x388] ;  /* 0x0000e200ff047b82 */ /* 0x000e220000000a00 */
[----:B------:R-:W1:Y:S07]  /*0020*/  LDCU.64 UR4, c[0x0][0x358] ;  /* 0x00006b00ff0477ac */ /* 0x000e6e0008000a00 */
[----:B------:R-:W1:Y:S01]  /*0030*/  LDC.64 R2, c[0x0][0x380] ;  /* 0x0000e000ff027b82 */ /* 0x000e620000000a00 */
[----:B0-----:R-:W-:-:S05]  /*0040*/  IADD3 R5, PT, PT, R5, R4, RZ ;  /* 0x0000000405057210 */ /* 0x001fca0007ffe0ff */
[----:B-1----:R-:W-:Y:S01]  /*0050*/  STG.E desc[UR4][R2.64], R5 ;  /* 0x0000000502007986 */ /* 0x002fe2000c101904 */
[----:B------:R-:W-:Y:S05]  /*0060*/  EXIT ;  /* 0x000000000000794d */ /* 0x000fea0003800000 */
.L_x_1:
        /* <DEDUP_REMOVED lines=9> */
.L_x_3:


//--------------------- .nv.shared.reserved.0     --------------------------
	.section	.nv.shared.reserved.0,"aw",@nobits
	.weak		__nv_reservedSMEM_offset_0_alias
	.size		__nv_reservedSMEM_offset_0_alias, 0, 64
	.other		__nv_reservedSMEM_offset_0_alias,@"STO_CUDA_RESERVED_SHARED STV_DEFAULT"
__nv_reservedSMEM_offset_0_alias:
	.zero		0
	.zero		64


//--------------------- .nv.constant0._ZN15rtt_device_test10vector_addEPKdS1_Pdi --------------------------
	.section	.nv.constant0._ZN15rtt_device_test10vector_addEPKdS1_Pdi,"a",@progbits
	.sectionflags	@""
	.align	4
.nv.constant0._ZN15rtt_device_test10vector_addEPKdS1_Pdi:
	.zero		924


//--------------------- .nv.constant0._ZN15rtt_device_test3sumEPiii --------------------------
	.section	.nv.constant0._ZN15rtt_device_test3sumEPiii,"a",@progbits
	.sectionflags	@""
	.align	4
.nv.constant0._ZN15rtt_device_test3sumEPiii:
	.zero		912


//--------------------- SYMBOLS --------------------------

	.type		.nv.reservedSmem.offset0,@object
	.size		.nv.reservedSmem.offset0,0x4
